	.headerflags	@"EF_CUDA_TEXMODE_UNIFIED EF_CUDA_64BIT_ADDRESS EF_CUDA_SM86 EF_CUDA_VIRTUAL_SM(EF_CUDA_SM86)"
	.elftype	@"ET_EXEC"


//--------------------- .nv.info                  --------------------------
	.section	.nv.info,"",@"SHT_CUDA_INFO"
	.align	4


	//----- nvinfo : EIATTR_REGCOUNT
	.align		4
        /*0000*/ 	.byte	0x04, 0x2f
        /*0002*/ 	.short	(.L_1 - .L_0)
	.align		4
.L_0:
        /*0004*/ 	.word	index@(_Z6vecAddPfS_S_)
        /*0008*/ 	.word	0x0000000c


	//----- nvinfo : EIATTR_MAX_STACK_SIZE
	.align		4
.L_1:
        /*000c*/ 	.byte	0x04, 0x23
        /*000e*/ 	.short	(.L_3 - .L_2)
	.align		4
.L_2:
        /*0010*/ 	.word	index@(_Z6vecAddPfS_S_)
        /*0014*/ 	.word	0x00000000


	//----- nvinfo : EIATTR_MIN_STACK_SIZE
	.align		4
.L_3:
        /*0018*/ 	.byte	0x04, 0x12
        /*001a*/ 	.short	(.L_5 - .L_4)
	.align		4
.L_4:
        /*001c*/ 	.word	index@(_Z6vecAddPfS_S_)
        /*0020*/ 	.word	0x00000000


	//----- nvinfo : EIATTR_FRAME_SIZE
	.align		4
.L_5:
        /*0024*/ 	.byte	0x04, 0x11
        /*0026*/ 	.short	(.L_7 - .L_6)
	.align		4
.L_6:
        /*0028*/ 	.word	index@(_Z6vecAddPfS_S_)
        /*002c*/ 	.word	0x00000000


	//----- nvinfo : EIATTR_REGCOUNT
	.align		4
.L_7:
        /*0030*/ 	.byte	0x04, 0x2f
        /*0032*/ 	.short	(.L_9 - .L_8)
	.align		4
.L_8:
        /*0034*/ 	.word	index@(_Z8readBF16Pf)
        /*0038*/ 	.word	0x00000008


	//----- nvinfo : EIATTR_MAX_STACK_SIZE
	.align		4
.L_9:
        /*003c*/ 	.byte	0x04, 0x23
        /*003e*/ 	.short	(.L_11 - .L_10)
	.align		4
.L_10:
        /*0040*/ 	.word	index@(_Z8readBF16Pf)
        /*0044*/ 	.word	0x00000000


	//----- nvinfo : EIATTR_MIN_STACK_SIZE
	.align		4
.L_11:
        /*0048*/ 	.byte	0x04, 0x12
        /*004a*/ 	.short	(.L_13 - .L_12)
	.align		4
.L_12:
        /*004c*/ 	.word	index@(_Z8readBF16Pf)
        /*0050*/ 	.word	0x00000000


	//----- nvinfo : EIATTR_FRAME_SIZE
	.align		4
.L_13:
        /*0054*/ 	.byte	0x04, 0x11
        /*0056*/ 	.short	(.L_15 - .L_14)
	.align		4
.L_14:
        /*0058*/ 	.word	index@(_Z8readBF16Pf)
        /*005c*/ 	.word	0x00000000
.L_15:


//--------------------- .nv.info._Z8readBF16Pf    --------------------------
	.section	.nv.info._Z8readBF16Pf,"",@"SHT_CUDA_INFO"
	.align	4


	//----- nvinfo : EIATTR_CUDA_API_VERSION
	.align		4
        /*0000*/ 	.byte	0x04, 0x37
        /*0002*/ 	.short	(.L_17 - .L_16)
.L_16:
        /*0004*/ 	.word	0x00000079


	//----- nvinfo : EIATTR_SW2861232_WAR
	.align		4
.L_17:
        /*0008*/ 	.byte	0x01, 0x35
	.zero		2


	//----- nvinfo : EIATTR_PARAM_CBANK
	.align		4
        /*000c*/ 	.byte	0x04, 0x0a
        /*000e*/ 	.short	(.L_19 - .L_18)
	.align		4
.L_18:
        /*0010*/ 	.word	index@(.nv.constant0._Z8readBF16Pf)
        /*0014*/ 	.short	0x0160
        /*0016*/ 	.short	0x0008


	//----- nvinfo : EIATTR_CBANK_PARAM_SIZE
	.align		4
.L_19:
        /*0018*/ 	.byte	0x03, 0x19
        /*001a*/ 	.short	0x0008


	//----- nvinfo : EIATTR_KPARAM_INFO
	.align		4
        /*001c*/ 	.byte	0x04, 0x17
        /*001e*/ 	.short	(.L_21 - .L_20)
.L_20:
        /*0020*/ 	.word	0x00000000
        /*0024*/ 	.short	0x0000
        /*0026*/ 	.short	0x0000
        /*0028*/ 	.byte	0x00, 0xf0, 0x21, 0x00


	//----- nvinfo : EIATTR_MAXREG_COUNT
	.align		4
.L_21:
        /*002c*/ 	.byte	0x03, 0x1b
        /*002e*/ 	.short	0x00ff


	//----- nvinfo : EIATTR_EXIT_INSTR_OFFSETS
	.align		4
        /*0030*/ 	.byte	0x04, 0x1c
        /*0032*/ 	.short	(.L_23 - .L_22)


	//   ....[0]....
.L_22:
        /*0034*/ 	.word	0x00000070
.L_23:


//--------------------- .nv.info._Z6vecAddPfS_S_  --------------------------
	.section	.nv.info._Z6vecAddPfS_S_,"",@"SHT_CUDA_INFO"
	.align	4


	//----- nvinfo : EIATTR_CUDA_API_VERSION
	.align		4
        /*0000*/ 	.byte	0x04, 0x37
        /*0002*/ 	.short	(.L_25 - .L_24)
.L_24:
        /*0004*/ 	.word	0x00000079


	//----- nvinfo : EIATTR_SW2861232_WAR
	.align		4
.L_25:
        /*0008*/ 	.byte	0x01, 0x35
	.zero		2


	//----- nvinfo : EIATTR_PARAM_CBANK
	.align		4
        /*000c*/ 	.byte	0x04, 0x0a
        /*000e*/ 	.short	(.L_27 - .L_26)
	.align		4
.L_26:
        /*0010*/ 	.word	index@(.nv.constant0._Z6vecAddPfS_S_)
        /*0014*/ 	.short	0x0160
        /*0016*/ 	.short	0x0018


	//----- nvinfo : EIATTR_CBANK_PARAM_SIZE
	.align		4
.L_27:
        /*0018*/ 	.byte	0x03, 0x19
        /*001a*/ 	.short	0x0018


	//----- nvinfo : EIATTR_KPARAM_INFO
	.align		4
        /*001c*/ 	.byte	0x04, 0x17
        /*001e*/ 	.short	(.L_29 - .L_28)
.L_28:
        /*0020*/ 	.word	0x00000000
        /*0024*/ 	.short	0x0002
        /*0026*/ 	.short	0x0010
        /*0028*/ 	.byte	0x00, 0xf0, 0x21, 0x00


	//----- nvinfo : EIATTR_KPARAM_INFO
	.align		4
.L_29:
        /*002c*/ 	.byte	0x04, 0x17
        /*002e*/ 	.short	(.L_31 - .L_30)
.L_30:
        /*0030*/ 	.word	0x00000000
        /*0034*/ 	.short	0x0001
        /*0036*/ 	.short	0x0008
        /*0038*/ 	.byte	0x00, 0xf0, 0x21, 0x00


	//----- nvinfo : EIATTR_KPARAM_INFO
	.align		4
.L_31:
        /*003c*/ 	.byte	0x04, 0x17
        /*003e*/ 	.short	(.L_33 - .L_32)
.L_32:
        /*0040*/ 	.word	0x00000000
        /*0044*/ 	.short	0x0000
        /*0046*/ 	.short	0x0000
        /*0048*/ 	.byte	0x00, 0xf0, 0x21, 0x00


	//----- nvinfo : EIATTR_MAXREG_COUNT
	.align		4
.L_33:
        /*004c*/ 	.byte	0x03, 0x1b
        /*004e*/ 	.short	0x00ff


	//----- nvinfo : EIATTR_EXIT_INSTR_OFFSETS
	.align		4
        /*0050*/ 	.byte	0x04, 0x1c
        /*0052*/ 	.short	(.L_35 - .L_34)


	//   ....[0]....
.L_34:
        /*0054*/ 	.word	0x000000b0
.L_35:


//--------------------- .nv.constant0._Z8readBF16Pf --------------------------
	.section	.nv.constant0._Z8readBF16Pf,"a",@progbits
	.align	4
.nv.constant0._Z8readBF16Pf:
	.zero		360


//--------------------- .nv.constant0._Z6vecAddPfS_S_ --------------------------
	.section	.nv.constant0._Z6vecAddPfS_S_,"a",@progbits
	.align	4
.nv.constant0._Z6vecAddPfS_S_:
	.zero		376


//--------------------- .text._Z8readBF16Pf       --------------------------
	.section	.text._Z8readBF16Pf,"ax",@progbits
	.sectioninfo	@"SHI_REGISTERS=8"
	.align	128
        .global         _Z8readBF16Pf
        .type           _Z8readBF16Pf,@function
        .size           _Z8readBF16Pf,(.L_x_2 - _Z8readBF16Pf)
        .other          _Z8readBF16Pf,@"STO_CUDA_ENTRY STV_DEFAULT"
_Z8readBF16Pf:
.text._Z8readBF16Pf:
[----:B------:R-:W-:-:S02]  /*0000*/  MOV R1, c[0x0][0x28] ;  /* 0x00000a0000017a02 */ /* 0x000fc40000000f00 */
[----:B------:R-:W0:Y:S01]  /*0010*/  S2R R2, SR_TID.X ;  /* 0x0000000000027919 */ /* 0x000e220000002100 */
[----:B------:R-:W-:Y:S01]  /*0020*/  MOV R3, 0x4 ;  /* 0x0000000400037802 */ /* 0x000fe20000000f00 */
[----:B------:R-:W-:Y:S01]  /*0030*/  ULDC.64 UR4, c[0x0][0x118] ;  /* 0x0000460000047ab9 */ /* 0x000fe20000000a00 */
[----:B------:R-:W-:-:S03]  /*0040*/  MOV R5, 0x3f800000 ;  /* 0x3f80000000057802 */ /* 0x000fc60000000f00 */
[----:B0-----:R-:W-:-:S05]  /*0050*/  IMAD.WIDE R2, R2, R3, c[0x0][0x160] ;  /* 0x0000580002027625 */ /* 0x001fca00078e0203 */
[----:B------:R-:W-:Y:S01]  /*0060*/  STG.E [R2.64], R5 ;  /* 0x0000000502007986 */ /* 0x000fe2000c101904 */
[----:B------:R-:W-:Y:S05]  /*0070*/  EXIT ;  /* 0x000000000000794d */ /* 0x000fea0003800000 */
.L_x_0:
[----:B------:R-:W-:-:S00]  /*0080*/  BRA `(.L_x_0) ;  /* 0xfffffff000007947 */ /* 0x000fc0000383ffff */
[----:B------:R-:W-:-:S00]  /*0090*/  NOP ;  /* 0x0000000000007918 */ /* 0x000fc00000000000 */
        /* <DEDUP_REMOVED lines=14> */
.L_x_2:


//--------------------- .text._Z6vecAddPfS_S_     --------------------------
	.section	.text._Z6vecAddPfS_S_,"ax",@progbits
	.sectioninfo	@"SHI_REGISTERS=12"
	.align	128
        .global         _Z6vecAddPfS_S_
        .type           _Z6vecAddPfS_S_,@function
        .size           _Z6vecAddPfS_S_,(.L_x_3 - _Z6vecAddPfS_S_)
        .other          _Z6vecAddPfS_S_,@"STO_CUDA_ENTRY STV_DEFAULT"
_Z6vecAddPfS_S_:
.text._Z6vecAddPfS_S_:
[----:B------:R-:W-:-:S02]  /*0000*/  MOV R1, c[0x0][0x28] ;  /* 0x00000a0000017a02 */ /* 0x000fc40000000f00 */
[----:B------:R-:W0:Y:S01]  /*0010*/  S2R R6, SR_TID.X ;  /* 0x0000000000067919 */ /* 0x000e220000002100 */
[----:B------:R-:W-:Y:S01]  /*0020*/  MOV R7, 0x4 ;  /* 0x0000000400077802 */ /* 0x000fe20000000f00 */
[----:B------:R-:W-:-:S04]  /*0030*/  ULDC.64 UR4, c[0x0][0x118] ;  /* 0x0000460000047ab9 */ /* 0x000fc80000000a00 */
[----:B0-----:R-:W-:-:S04]  /*0040*/  IMAD.WIDE R2, R6, R7, c[0x0][0x160] ;  /* 0x0000580006027625 */ /* 0x001fc800078e0207 */
[CC--:B------:R-:W-:Y:S02]  /*0050*/  IMAD.WIDE R4, R6.reuse, R7.reuse, c[0x0][0x168] ;  /* 0x00005a0006047625 */ /* 0x0c0fe400078e0207 */
[----:B------:R-:W2:Y:S04]  /*0060*/  LDG.E R2, [R2.64] ;  /* 0x0000000402027981 */ /* 0x000ea8000c1e1900 */
[----:B------:R-:W2:Y:S01]  /*0070*/  LDG.E R5, [R4.64] ;  /* 0x0000000404057981 */ /* 0x000ea2000c1e1900 */
[----:B------:R-:W-:Y:S01]  /*0080*/  IMAD.WIDE R6, R6, R7, c[0x0][0x170] ;  /* 0x00005c0006067625 */ /* 0x000fe200078e0207 */
[----:B--2---:R-:W-:-:S05]  /*0090*/  FADD R9, R2, R5 ;  /* 0x0000000502097221 */ /* 0x004fca0000000000 */
[----:B------:R-:W-:Y:S01]  /*00a0*/  STG.E [R6.64], R9 ;  /* 0x0000000906007986 */ /* 0x000fe2000c101904 */
[----:B------:R-:W-:Y:S05]  /*00b0*/  EXIT ;  /* 0x000000000000794d */ /* 0x000fea0003800000 */
.L_x_1:
        /* <DEDUP_REMOVED lines=12> */
.L_x_3:
